//
// Generated by NVIDIA NVVM Compiler
//
// Compiler Build ID: CL-36424714
// Cuda compilation tools, release 13.0, V13.0.88
// Based on NVVM 20.0.0
//

.version 9.0
.target sm_100
.address_size 64

	// .globl	unPivotVecKernel

.visible .entry unPivotVecKernel(
	.param .u32 unPivotVecKernel_param_0,
	.param .u64 .ptr .align 1 unPivotVecKernel_param_1,
	.param .u32 unPivotVecKernel_param_2,
	.param .u64 .ptr .align 1 unPivotVecKernel_param_3,
	.param .u32 unPivotVecKernel_param_4,
	.param .u32 unPivotVecKernel_param_5
)
{
	.reg .pred 	%p<26>;
	.reg .b32 	%r<191>;
	.reg .b32 	%f<31>;
	.reg .b64 	%rd<108>;

	ld.param.u32 	%r90, [unPivotVecKernel_param_0];
	ld.param.u32 	%r88, [unPivotVecKernel_param_4];
	ld.param.u32 	%r89, [unPivotVecKernel_param_5];
	mov.u32 	%r91, %ctaid.x;
	mov.u32 	%r92, %ntid.x;
	mov.u32 	%r93, %tid.x;
	mad.lo.s32 	%r1, %r91, %r92, %r93;
	setp.ge.s32 	%p1, %r1, %r90;
	@%p1 bra 	$L__BB0_40;
	ld.param.u32 	%r164, [unPivotVecKernel_param_2];
	mul.lo.s32 	%r2, %r89, %r1;
	rem.s32 	%r3, %r1, %r164;
	sub.s32 	%r4, %r1, %r3;
	setp.lt.s32 	%p2, %r164, 1;
	@%p2 bra 	$L__BB0_40;
	ld.param.u32 	%r188, [unPivotVecKernel_param_2];
	setp.lt.u32 	%p3, %r188, 8;
	@%p3 bra 	$L__BB0_21;
	ld.param.u32 	%r188, [unPivotVecKernel_param_2];
	and.b32  	%r94, %r188, 2147483640;
	neg.s32 	%r186, %r94;
	add.s32 	%r95, %r188, -1;
	mul.lo.s32 	%r184, %r88, %r95;
	add.s32 	%r185, %r2, %r184;
	add.s32 	%r96, %r188, -8;
	mul.lo.s32 	%r183, %r88, %r96;
	add.s32 	%r182, %r2, %r183;
	add.s32 	%r97, %r188, -7;
	mul.lo.s32 	%r181, %r88, %r97;
	add.s32 	%r180, %r2, %r181;
	add.s32 	%r98, %r188, -2;
	mul.lo.s32 	%r178, %r88, %r98;
	add.s32 	%r179, %r2, %r178;
	add.s32 	%r99, %r188, -3;
	mul.lo.s32 	%r176, %r88, %r99;
	add.s32 	%r177, %r2, %r176;
	add.s32 	%r100, %r188, -4;
	mul.lo.s32 	%r174, %r88, %r100;
	add.s32 	%r175, %r2, %r174;
	add.s32 	%r101, %r188, -5;
	mul.lo.s32 	%r172, %r88, %r101;
	add.s32 	%r173, %r2, %r172;
	add.s32 	%r102, %r188, -6;
	mul.lo.s32 	%r170, %r88, %r102;
	add.s32 	%r171, %r2, %r170;
	cvt.s64.s32 	%rd10, %r3;
$L__BB0_4:
	.pragma "nounroll";
	ld.param.u64 	%rd97, [unPivotVecKernel_param_1];
	cvt.s64.s32 	%rd8, %r188;
	mov.u32 	%r103, %ctaid.x;
	mov.u32 	%r104, %ntid.x;
	mov.u32 	%r105, %tid.x;
	mad.lo.s32 	%r106, %r103, %r104, %r105;
	cvt.s64.s32 	%rd9, %r106;
	sub.s64 	%rd11, %rd9, %rd10;
	add.s64 	%rd12, %rd11, %rd8;
	shl.b64 	%rd13, %rd12, 2;
	cvta.to.global.u64 	%rd14, %rd97;
	add.s64 	%rd15, %rd14, %rd13;
	add.s64 	%rd1, %rd15, -16;
	ld.global.u32 	%r107, [%rd15+-4];
	add.s32 	%r108, %r107, -1;
	mul.lo.s32 	%r40, %r108, %r88;
	setp.eq.s32 	%p4, %r184, %r40;
	@%p4 bra 	$L__BB0_6;
	ld.param.u64 	%rd99, [unPivotVecKernel_param_3];
	cvta.to.global.u64 	%rd16, %rd99;
	mul.wide.s32 	%rd17, %r185, 4;
	add.s64 	%rd18, %rd16, %rd17;
	ld.global.f32 	%f1, [%rd18];
	add.s32 	%r109, %r40, %r2;
	mul.wide.s32 	%rd19, %r109, 4;
	add.s64 	%rd20, %rd16, %rd19;
	ld.global.f32 	%f2, [%rd20];
	st.global.f32 	[%rd18], %f2;
	st.global.f32 	[%rd20], %f1;
$L__BB0_6:
	ld.global.u32 	%r110, [%rd1+8];
	add.s32 	%r111, %r110, -1;
	mul.lo.s32 	%r41, %r111, %r88;
	setp.eq.s32 	%p5, %r178, %r41;
	@%p5 bra 	$L__BB0_8;
	ld.param.u64 	%rd100, [unPivotVecKernel_param_3];
	cvta.to.global.u64 	%rd21, %rd100;
	mul.wide.s32 	%rd22, %r179, 4;
	add.s64 	%rd23, %rd21, %rd22;
	ld.global.f32 	%f3, [%rd23];
	add.s32 	%r112, %r41, %r2;
	mul.wide.s32 	%rd24, %r112, 4;
	add.s64 	%rd25, %rd21, %rd24;
	ld.global.f32 	%f4, [%rd25];
	st.global.f32 	[%rd23], %f4;
	st.global.f32 	[%rd25], %f3;
$L__BB0_8:
	ld.global.u32 	%r113, [%rd1+4];
	add.s32 	%r114, %r113, -1;
	mul.lo.s32 	%r42, %r114, %r88;
	setp.eq.s32 	%p6, %r176, %r42;
	@%p6 bra 	$L__BB0_10;
	ld.param.u64 	%rd101, [unPivotVecKernel_param_3];
	cvta.to.global.u64 	%rd26, %rd101;
	mul.wide.s32 	%rd27, %r177, 4;
	add.s64 	%rd28, %rd26, %rd27;
	ld.global.f32 	%f5, [%rd28];
	add.s32 	%r115, %r42, %r2;
	mul.wide.s32 	%rd29, %r115, 4;
	add.s64 	%rd30, %rd26, %rd29;
	ld.global.f32 	%f6, [%rd30];
	st.global.f32 	[%rd28], %f6;
	st.global.f32 	[%rd30], %f5;
$L__BB0_10:
	ld.global.u32 	%r116, [%rd1];
	add.s32 	%r117, %r116, -1;
	mul.lo.s32 	%r43, %r117, %r88;
	setp.eq.s32 	%p7, %r174, %r43;
	@%p7 bra 	$L__BB0_12;
	ld.param.u64 	%rd102, [unPivotVecKernel_param_3];
	cvta.to.global.u64 	%rd31, %rd102;
	mul.wide.s32 	%rd32, %r175, 4;
	add.s64 	%rd33, %rd31, %rd32;
	ld.global.f32 	%f7, [%rd33];
	add.s32 	%r118, %r43, %r2;
	mul.wide.s32 	%rd34, %r118, 4;
	add.s64 	%rd35, %rd31, %rd34;
	ld.global.f32 	%f8, [%rd35];
	st.global.f32 	[%rd33], %f8;
	st.global.f32 	[%rd35], %f7;
$L__BB0_12:
	ld.global.u32 	%r119, [%rd1+-4];
	add.s32 	%r120, %r119, -1;
	mul.lo.s32 	%r44, %r120, %r88;
	setp.eq.s32 	%p8, %r172, %r44;
	@%p8 bra 	$L__BB0_14;
	ld.param.u64 	%rd103, [unPivotVecKernel_param_3];
	cvta.to.global.u64 	%rd36, %rd103;
	mul.wide.s32 	%rd37, %r173, 4;
	add.s64 	%rd38, %rd36, %rd37;
	ld.global.f32 	%f9, [%rd38];
	add.s32 	%r121, %r44, %r2;
	mul.wide.s32 	%rd39, %r121, 4;
	add.s64 	%rd40, %rd36, %rd39;
	ld.global.f32 	%f10, [%rd40];
	st.global.f32 	[%rd38], %f10;
	st.global.f32 	[%rd40], %f9;
$L__BB0_14:
	ld.global.u32 	%r122, [%rd1+-8];
	add.s32 	%r123, %r122, -1;
	mul.lo.s32 	%r45, %r123, %r88;
	setp.eq.s32 	%p9, %r170, %r45;
	@%p9 bra 	$L__BB0_16;
	ld.param.u64 	%rd104, [unPivotVecKernel_param_3];
	cvta.to.global.u64 	%rd41, %rd104;
	mul.wide.s32 	%rd42, %r171, 4;
	add.s64 	%rd43, %rd41, %rd42;
	ld.global.f32 	%f11, [%rd43];
	add.s32 	%r124, %r45, %r2;
	mul.wide.s32 	%rd44, %r124, 4;
	add.s64 	%rd45, %rd41, %rd44;
	ld.global.f32 	%f12, [%rd45];
	st.global.f32 	[%rd43], %f12;
	st.global.f32 	[%rd45], %f11;
$L__BB0_16:
	ld.global.u32 	%r125, [%rd1+-12];
	add.s32 	%r126, %r125, -1;
	mul.lo.s32 	%r46, %r126, %r88;
	setp.eq.s32 	%p10, %r181, %r46;
	@%p10 bra 	$L__BB0_18;
	ld.param.u64 	%rd105, [unPivotVecKernel_param_3];
	cvta.to.global.u64 	%rd46, %rd105;
	mul.wide.s32 	%rd47, %r180, 4;
	add.s64 	%rd48, %rd46, %rd47;
	ld.global.f32 	%f13, [%rd48];
	add.s32 	%r127, %r46, %r2;
	mul.wide.s32 	%rd49, %r127, 4;
	add.s64 	%rd50, %rd46, %rd49;
	ld.global.f32 	%f14, [%rd50];
	st.global.f32 	[%rd48], %f14;
	st.global.f32 	[%rd50], %f13;
$L__BB0_18:
	ld.global.u32 	%r128, [%rd1+-16];
	add.s32 	%r129, %r128, -1;
	mul.lo.s32 	%r47, %r129, %r88;
	setp.eq.s32 	%p11, %r183, %r47;
	@%p11 bra 	$L__BB0_20;
	ld.param.u64 	%rd106, [unPivotVecKernel_param_3];
	cvta.to.global.u64 	%rd51, %rd106;
	mul.wide.s32 	%rd52, %r182, 4;
	add.s64 	%rd53, %rd51, %rd52;
	ld.global.f32 	%f15, [%rd53];
	add.s32 	%r130, %r47, %r2;
	mul.wide.s32 	%rd54, %r130, 4;
	add.s64 	%rd55, %rd51, %rd54;
	ld.global.f32 	%f16, [%rd55];
	st.global.f32 	[%rd53], %f16;
	st.global.f32 	[%rd55], %f15;
$L__BB0_20:
	add.s32 	%r186, %r186, 8;
	shl.b32 	%r131, %r88, 3;
	sub.s32 	%r185, %r185, %r131;
	sub.s32 	%r184, %r184, %r131;
	sub.s32 	%r183, %r183, %r131;
	sub.s32 	%r182, %r182, %r131;
	sub.s32 	%r181, %r181, %r131;
	sub.s32 	%r180, %r180, %r131;
	sub.s32 	%r179, %r179, %r131;
	sub.s32 	%r178, %r178, %r131;
	sub.s32 	%r177, %r177, %r131;
	sub.s32 	%r176, %r176, %r131;
	sub.s32 	%r175, %r175, %r131;
	sub.s32 	%r174, %r174, %r131;
	sub.s32 	%r173, %r173, %r131;
	sub.s32 	%r172, %r172, %r131;
	sub.s32 	%r171, %r171, %r131;
	sub.s32 	%r170, %r170, %r131;
	add.s32 	%r188, %r188, -8;
	setp.ne.s32 	%p12, %r186, 0;
	@%p12 bra 	$L__BB0_4;
$L__BB0_21:
	ld.param.u32 	%r167, [unPivotVecKernel_param_2];
	and.b32  	%r67, %r167, 7;
	setp.eq.s32 	%p13, %r67, 0;
	@%p13 bra 	$L__BB0_40;
	ld.param.u64 	%rd107, [unPivotVecKernel_param_3];
	ld.param.u32 	%r168, [unPivotVecKernel_param_2];
	ld.param.u64 	%rd98, [unPivotVecKernel_param_1];
	cvta.to.global.u64 	%rd2, %rd107;
	cvta.to.global.u64 	%rd3, %rd98;
	and.b32  	%r68, %r168, 3;
	setp.lt.u32 	%p14, %r67, 4;
	@%p14 bra 	$L__BB0_31;
	add.s32 	%r132, %r188, -1;
	mul.lo.s32 	%r69, %r132, %r88;
	cvt.s64.s32 	%rd56, %r4;
	cvt.s64.s32 	%rd57, %r188;
	add.s64 	%rd58, %rd56, %rd57;
	shl.b64 	%rd59, %rd58, 2;
	add.s64 	%rd4, %rd3, %rd59;
	ld.global.u32 	%r133, [%rd4+-4];
	add.s32 	%r134, %r133, -1;
	mul.lo.s32 	%r70, %r134, %r88;
	setp.eq.s32 	%p15, %r69, %r70;
	@%p15 bra 	$L__BB0_25;
	add.s32 	%r135, %r69, %r2;
	mul.wide.s32 	%rd60, %r135, 4;
	add.s64 	%rd61, %rd2, %rd60;
	ld.global.f32 	%f17, [%rd61];
	add.s32 	%r136, %r70, %r2;
	mul.wide.s32 	%rd62, %r136, 4;
	add.s64 	%rd63, %rd2, %rd62;
	ld.global.f32 	%f18, [%rd63];
	st.global.f32 	[%rd61], %f18;
	st.global.f32 	[%rd63], %f17;
$L__BB0_25:
	sub.s32 	%r71, %r69, %r88;
	ld.global.u32 	%r137, [%rd4+-8];
	add.s32 	%r138, %r137, -1;
	mul.lo.s32 	%r72, %r138, %r88;
	setp.eq.s32 	%p16, %r71, %r72;
	@%p16 bra 	$L__BB0_27;
	add.s32 	%r139, %r71, %r2;
	mul.wide.s32 	%rd64, %r139, 4;
	add.s64 	%rd65, %rd2, %rd64;
	ld.global.f32 	%f19, [%rd65];
	add.s32 	%r140, %r72, %r2;
	mul.wide.s32 	%rd66, %r140, 4;
	add.s64 	%rd67, %rd2, %rd66;
	ld.global.f32 	%f20, [%rd67];
	st.global.f32 	[%rd65], %f20;
	st.global.f32 	[%rd67], %f19;
$L__BB0_27:
	sub.s32 	%r73, %r71, %r88;
	ld.global.u32 	%r141, [%rd4+-12];
	add.s32 	%r142, %r141, -1;
	mul.lo.s32 	%r74, %r142, %r88;
	setp.eq.s32 	%p17, %r73, %r74;
	@%p17 bra 	$L__BB0_29;
	add.s32 	%r143, %r73, %r2;
	mul.wide.s32 	%rd68, %r143, 4;
	add.s64 	%rd69, %rd2, %rd68;
	ld.global.f32 	%f21, [%rd69];
	add.s32 	%r144, %r74, %r2;
	mul.wide.s32 	%rd70, %r144, 4;
	add.s64 	%rd71, %rd2, %rd70;
	ld.global.f32 	%f22, [%rd71];
	st.global.f32 	[%rd69], %f22;
	st.global.f32 	[%rd71], %f21;
$L__BB0_29:
	add.s32 	%r188, %r188, -4;
	sub.s32 	%r76, %r73, %r88;
	ld.global.u32 	%r145, [%rd4+-16];
	add.s32 	%r146, %r145, -1;
	mul.lo.s32 	%r77, %r146, %r88;
	setp.eq.s32 	%p18, %r76, %r77;
	@%p18 bra 	$L__BB0_31;
	add.s32 	%r147, %r76, %r2;
	mul.wide.s32 	%rd72, %r147, 4;
	add.s64 	%rd73, %rd2, %rd72;
	ld.global.f32 	%f23, [%rd73];
	add.s32 	%r148, %r77, %r2;
	mul.wide.s32 	%rd74, %r148, 4;
	add.s64 	%rd75, %rd2, %rd74;
	ld.global.f32 	%f24, [%rd75];
	st.global.f32 	[%rd73], %f24;
	st.global.f32 	[%rd75], %f23;
$L__BB0_31:
	setp.eq.s32 	%p19, %r68, 0;
	@%p19 bra 	$L__BB0_40;
	setp.eq.s32 	%p20, %r68, 1;
	@%p20 bra 	$L__BB0_37;
	add.s32 	%r149, %r188, -1;
	mul.lo.s32 	%r79, %r149, %r88;
	cvt.s64.s32 	%rd76, %r4;
	cvt.s64.s32 	%rd77, %r188;
	add.s64 	%rd78, %rd76, %rd77;
	shl.b64 	%rd79, %rd78, 2;
	add.s64 	%rd5, %rd3, %rd79;
	ld.global.u32 	%r150, [%rd5+-4];
	add.s32 	%r151, %r150, -1;
	mul.lo.s32 	%r80, %r151, %r88;
	setp.eq.s32 	%p21, %r79, %r80;
	@%p21 bra 	$L__BB0_35;
	add.s32 	%r152, %r79, %r2;
	mul.wide.s32 	%rd80, %r152, 4;
	add.s64 	%rd81, %rd2, %rd80;
	ld.global.f32 	%f25, [%rd81];
	add.s32 	%r153, %r80, %r2;
	mul.wide.s32 	%rd82, %r153, 4;
	add.s64 	%rd83, %rd2, %rd82;
	ld.global.f32 	%f26, [%rd83];
	st.global.f32 	[%rd81], %f26;
	st.global.f32 	[%rd83], %f25;
$L__BB0_35:
	add.s32 	%r188, %r188, -2;
	sub.s32 	%r82, %r79, %r88;
	ld.global.u32 	%r154, [%rd5+-8];
	add.s32 	%r155, %r154, -1;
	mul.lo.s32 	%r83, %r155, %r88;
	setp.eq.s32 	%p22, %r82, %r83;
	@%p22 bra 	$L__BB0_37;
	add.s32 	%r156, %r82, %r2;
	mul.wide.s32 	%rd84, %r156, 4;
	add.s64 	%rd85, %rd2, %rd84;
	ld.global.f32 	%f27, [%rd85];
	add.s32 	%r157, %r83, %r2;
	mul.wide.s32 	%rd86, %r157, 4;
	add.s64 	%rd87, %rd2, %rd86;
	ld.global.f32 	%f28, [%rd87];
	st.global.f32 	[%rd85], %f28;
	st.global.f32 	[%rd87], %f27;
$L__BB0_37:
	ld.param.u32 	%r169, [unPivotVecKernel_param_2];
	and.b32  	%r158, %r169, 1;
	setp.eq.b32 	%p23, %r158, 1;
	not.pred 	%p24, %p23;
	@%p24 bra 	$L__BB0_40;
	add.s32 	%r159, %r188, -1;
	mul.lo.s32 	%r160, %r159, %r88;
	add.s32 	%r85, %r160, %r2;
	cvt.s64.s32 	%rd88, %r4;
	cvt.s64.s32 	%rd89, %r188;
	add.s64 	%rd90, %rd88, %rd89;
	shl.b64 	%rd91, %rd90, 2;
	add.s64 	%rd92, %rd3, %rd91;
	ld.global.u32 	%r161, [%rd92+-4];
	add.s32 	%r162, %r161, -1;
	mul.lo.s32 	%r163, %r162, %r88;
	add.s32 	%r86, %r163, %r2;
	setp.eq.s32 	%p25, %r160, %r163;
	@%p25 bra 	$L__BB0_40;
	mul.wide.s32 	%rd93, %r85, 4;
	add.s64 	%rd94, %rd2, %rd93;
	ld.global.f32 	%f29, [%rd94];
	mul.wide.s32 	%rd95, %r86, 4;
	add.s64 	%rd96, %rd2, %rd95;
	ld.global.f32 	%f30, [%rd96];
	st.global.f32 	[%rd94], %f30;
	st.global.f32 	[%rd96], %f29;
$L__BB0_40:
	ret;

}


// ===== COMPILED SASS (sm_100) =====

	.target	sm_100

	.elftype	@"ET_EXEC"


//--------------------- .note.nv.tkinfo           --------------------------
	.section	.note.nv.tkinfo,"",@"SHT_NOTE"
	.sectionflags	@"SHF_NOTE_NV_TKINFO"
	.tkinfo
        /*0018*/ 	.word	0x00000002
        /*0030*/ 	.string	""
        /*0030*/ 	.string	"ptxas"
        /*0030*/ 	.string	"Cuda compilation tools, release 13.0, V13.0.88"
        /*0030*/ 	.string	"Build cuda_13.0.r13.0/compiler.36424714_0"
        /*0030*/ 	.string	"-arch sm_100 -m 64 "



//--------------------- .note.nv.cuinfo           --------------------------
	.section	.note.nv.cuinfo,"",@"SHT_NOTE"
	.sectionflags	@"SHF_NOTE_NV_CUINFO"
        /*0018*/ 	.short	0x0002
        /*001a*/ 	.short	0x0064
        /*001c*/ 	.short	0x0082
	.zero		2


//--------------------- .nv.info                  --------------------------
	.section	.nv.info,"",@"SHT_CUDA_INFO"
	.align	4


	//----- nvinfo : EIATTR_REGCOUNT
	.align		4
        /*0000*/ 	.byte	0x04, 0x2f
        /*0002*/ 	.short	(.L_1 - .L_0)
	.align		4
.L_0:
        /*0004*/ 	.word	index@(unPivotVecKernel)
        /*0008*/ 	.word	0x0000001a


	//----- nvinfo : EIATTR_FRAME_SIZE
	.align		4
.L_1:
        /*000c*/ 	.byte	0x04, 0x11
        /*000e*/ 	.short	(.L_3 - .L_2)
	.align		4
.L_2:
        /*0010*/ 	.word	index@(unPivotVecKernel)
        /*0014*/ 	.word	0x00000000


	//----- nvinfo : EIATTR_MIN_STACK_SIZE
	.align		4
.L_3:
        /*0018*/ 	.byte	0x04, 0x12
        /*001a*/ 	.short	(.L_5 - .L_4)
	.align		4
.L_4:
        /*001c*/ 	.word	index@(unPivotVecKernel)
        /*0020*/ 	.word	0x00000000
.L_5:


//--------------------- .nv.compat                --------------------------
	.section	.nv.compat,"",@"SHT_CUDA_COMPAT_INFO"
	.align	4
        /*0000*/ 	.byte	0x02, 0x09, 0x00, 0x00, 0x02, 0x02, 0x01, 0x00, 0x02, 0x05, 0x05, 0x00, 0x03, 0x07, 0x01, 0x01
        /*0010*/ 	.byte	0x02, 0x03, 0x00, 0x00, 0x02, 0x06, 0x01, 0x00, 0x04, 0x0b, 0x08, 0x00, 0x09, 0x00, 0x00, 0x00
        /*0020*/ 	.byte	0x00, 0x00, 0x00, 0x00


//--------------------- .nv.info.unPivotVecKernel --------------------------
	.section	.nv.info.unPivotVecKernel,"",@"SHT_CUDA_INFO"
	.sectionflags	@""
	.align	4


	//----- nvinfo : EIATTR_CUDA_API_VERSION
	.align		4
        /*0000*/ 	.byte	0x04, 0x37
        /*0002*/ 	.short	(.L_7 - .L_6)
.L_6:
        /*0004*/ 	.word	0x00000082


	//----- nvinfo : EIATTR_KPARAM_INFO
	.align		4
.L_7:
        /*0008*/ 	.byte	0x04, 0x17
        /*000a*/ 	.short	(.L_9 - .L_8)
.L_8:
        /*000c*/ 	.word	0x00000000
        /*0010*/ 	.short	0x0005
        /*0012*/ 	.short	0x0024
        /*0014*/ 	.byte	0x00, 0xf0, 0x11, 0x00


	//----- nvinfo : EIATTR_KPARAM_INFO
	.align		4
.L_9:
        /*0018*/ 	.byte	0x04, 0x17
        /*001a*/ 	.short	(.L_11 - .L_10)
.L_10:
        /*001c*/ 	.word	0x00000000
        /*0020*/ 	.short	0x0004
        /*0022*/ 	.short	0x0020
        /*0024*/ 	.byte	0x00, 0xf0, 0x11, 0x00


	//----- nvinfo : EIATTR_KPARAM_INFO
	.align		4
.L_11:
        /*0028*/ 	.byte	0x04, 0x17
        /*002a*/ 	.short	(.L_13 - .L_12)
.L_12:
        /*002c*/ 	.word	0x00000000
        /*0030*/ 	.short	0x0003
        /*0032*/ 	.short	0x0018
        /*0034*/ 	.byte	0x00, 0xf5, 0x21, 0x00


	//----- nvinfo : EIATTR_KPARAM_INFO
	.align		4
.L_13:
        /*0038*/ 	.byte	0x04, 0x17
        /*003a*/ 	.short	(.L_15 - .L_14)
.L_14:
        /*003c*/ 	.word	0x00000000
        /*0040*/ 	.short	0x0002
        /*0042*/ 	.short	0x0010
        /*0044*/ 	.byte	0x00, 0xf0, 0x11, 0x00


	//----- nvinfo : EIATTR_KPARAM_INFO
	.align		4
.L_15:
        /*0048*/ 	.byte	0x04, 0x17
        /*004a*/ 	.short	(.L_17 - .L_16)
.L_16:
        /*004c*/ 	.word	0x00000000
        /*0050*/ 	.short	0x0001
        /*0052*/ 	.short	0x0008
        /*0054*/ 	.byte	0x00, 0xf5, 0x21, 0x00


	//----- nvinfo : EIATTR_KPARAM_INFO
	.align		4
.L_17:
        /*0058*/ 	.byte	0x04, 0x17
        /*005a*/ 	.short	(.L_19 - .L_18)
.L_18:
        /*005c*/ 	.word	0x00000000
        /*0060*/ 	.short	0x0000
        /*0062*/ 	.short	0x0000
        /*0064*/ 	.byte	0x00, 0xf0, 0x11, 0x00


	//----- nvinfo : EIATTR_SPARSE_MMA_MASK
	.align		4
.L_19:
        /*0068*/ 	.byte	0x03, 0x50
        /*006a*/ 	.short	0x0000


	//----- nvinfo : EIATTR_MAXREG_COUNT
	.align		4
        /*006c*/ 	.byte	0x03, 0x1b
        /*006e*/ 	.short	0x00ff


	//----- nvinfo : EIATTR_MERCURY_ISA_VERSION
	.align		4
        /*0070*/ 	.byte	0x03, 0x5f
        /*0072*/ 	.short	0x0101


	//----- nvinfo : EIATTR_VRC_CTA_INIT_COUNT
	.align		4
        /*0074*/ 	.byte	0x02, 0x4a
	.zero		1
	.zero		1


	//----- nvinfo : EIATTR_EXIT_INSTR_OFFSETS
	.align		4
        /*0078*/ 	.byte	0x04, 0x1c
        /*007a*/ 	.short	(.L_21 - .L_20)


	//   ....[0]....
.L_20:
        /*007c*/ 	.word	0x00000070


	//   ....[1]....
        /*0080*/ 	.word	0x00000220


	//   ....[2]....
        /*0084*/ 	.word	0x00000d50


	//   ....[3]....
        /*0088*/ 	.word	0x00001200


	//   ....[4]....
        /*008c*/ 	.word	0x000014c0


	//   ....[5]....
        /*0090*/ 	.word	0x000015a0


	//   ....[6]....
        /*0094*/ 	.word	0x00001640


	//----- nvinfo : EIATTR_CBANK_PARAM_SIZE
	.align		4
.L_21:
        /*0098*/ 	.byte	0x03, 0x19
        /*009a*/ 	.short	0x0028


	//----- nvinfo : EIATTR_PARAM_CBANK
	.align		4
        /*009c*/ 	.byte	0x04, 0x0a
        /*009e*/ 	.short	(.L_23 - .L_22)
	.align		4
.L_22:
        /*00a0*/ 	.word	index@(.nv.constant0.unPivotVecKernel)
        /*00a4*/ 	.short	0x0380
        /*00a6*/ 	.short	0x0028


	//----- nvinfo : EIATTR_SW_WAR
	.align		4
.L_23:
        /*00a8*/ 	.byte	0x04, 0x36
        /*00aa*/ 	.short	(.L_25 - .L_24)
.L_24:
        /*00ac*/ 	.word	0x00000008
.L_25:


//--------------------- .nv.callgraph             --------------------------
	.section	.nv.callgraph,"",@"SHT_CUDA_CALLGRAPH"
	.align	4
	.sectionentsize	8
	.align		4
        /*0000*/ 	.word	0x00000000
	.align		4
        /*0004*/ 	.word	0xffffffff
	.align		4
        /*0008*/ 	.word	0x00000000
	.align		4
        /*000c*/ 	.word	0xfffffffe
	.align		4
        /*0010*/ 	.word	0x00000000
	.align		4
        /*0014*/ 	.word	0xfffffffd
	.align		4
        /*0018*/ 	.word	0x00000000
	.align		4
        /*001c*/ 	.word	0xfffffffc


//--------------------- .text.unPivotVecKernel    --------------------------
	.section	.text.unPivotVecKernel,"ax",@progbits
	.align	128
        .global         unPivotVecKernel
        .type           unPivotVecKernel,@function
        .size           unPivotVecKernel,(.L_x_5 - unPivotVecKernel)
        .other          unPivotVecKernel,@"STO_CUDA_ENTRY STV_DEFAULT"
unPivotVecKernel:
.text.unPivotVecKernel:
[----:B------:R-:W-:Y:S01]  /*0000*/  LDC R1, c[0x0][0x37c] ;  /* 0x0000df00ff017b82 */ /* 0x000fe20000000800 */
[----:B------:R-:W0:Y:S07]  /*0010*/  S2R R3, SR_TID.X ;  /* 0x0000000000037919 */ /* 0x000e2e0000002100 */
[----:B------:R-:W0:Y:S01]  /*0020*/  S2UR UR17, SR_CTAID.X ;  /* 0x00000000001179c3 */ /* 0x000e220000002500 */
[----:B------:R-:W1:Y:S07]  /*0030*/  LDCU UR4, c[0x0][0x380] ;  /* 0x00007000ff0477ac */ /* 0x000e6e0008000800 */
[----:B------:R-:W0:Y:S02]  /*0040*/  LDC R0, c[0x0][0x360] ;  /* 0x0000d800ff007b82 */ /* 0x000e240000000800 */
[----:B0-----:R-:W-:-:S05]  /*0050*/  IMAD R0, R0, UR17, R3 ;  /* 0x0000001100007c24 */ /* 0x001fca000f8e0203 */
[----:B-1----:R-:W-:-:S13]  /*0060*/  ISETP.GE.AND P0, PT, R0, UR4, PT ;  /* 0x0000000400007c0c */ /* 0x002fda000bf06270 */
[----:B------:R-:W-:Y:S05]  /*0070*/  @P0 EXIT ;  /* 0x000000000000094d */ /* 0x000fea0003800000 */
[----:B------:R-:W0:Y:S01]  /*0080*/  LDCU UR12, c[0x0][0x390] ;  /* 0x00007200ff0c77ac */ /* 0x000e220008000800 */
[----:B------:R-:W-:Y:S02]  /*0090*/  IABS R7, R0 ;  /* 0x0000000000077213 */ /* 0x000fe40000000000 */
[----:B------:R-:W-:Y:S02]  /*00a0*/  ISETP.GE.AND P1, PT, R0, RZ, PT ;  /* 0x000000ff0000720c */ /* 0x000fe40003f26270 */
[----:B0-----:R-:W-:Y:S01]  /*00b0*/  MOV R2, UR12 ;  /* 0x0000000c00027c02 */ /* 0x001fe20008000f00 */
[----:B------:R-:W-:-:S03]  /*00c0*/  UISETP.GE.AND UP0, UPT, UR12, 0x1, UPT ;  /* 0x000000010c00788c */ /* 0x000fc6000bf06270 */
[----:B------:R-:W-:-:S04]  /*00d0*/  IABS R6, R2 ;  /* 0x0000000200067213 */ /* 0x000fc80000000000 */
[----:B------:R-:W0:Y:S08]  /*00e0*/  I2F.RP R4, R6 ;  /* 0x0000000600047306 */ /* 0x000e300000209400 */
[----:B0-----:R-:W0:Y:S02]  /*00f0*/  MUFU.RCP R4, R4 ;  /* 0x0000000400047308 */ /* 0x001e240000001000 */
[----:B0-----:R-:W-:-:S06]  /*0100*/  IADD3 R2, PT, PT, R4, 0xffffffe, RZ ;  /* 0x0ffffffe04027810 */ /* 0x001fcc0007ffe0ff */
[----:B------:R0:W1:Y:S02]  /*0110*/  F2I.FTZ.U32.TRUNC.NTZ R3, R2 ;  /* 0x0000000200037305 */ /* 0x000064000021f000 */
[----:B0-----:R-:W-:Y:S01]  /*0120*/  HFMA2 R2, -RZ, RZ, 0, 0 ;  /* 0x00000000ff027431 */ /* 0x001fe200000001ff */
[----:B-1----:R-:W-:-:S05]  /*0130*/  IADD3 R5, PT, PT, RZ, -R3, RZ ;  /* 0x80000003ff057210 */ /* 0x002fca0007ffe0ff */
[----:B------:R-:W-:-:S04]  /*0140*/  IMAD R5, R5, R6, RZ ;  /* 0x0000000605057224 */ /* 0x000fc800078e02ff */
[----:B------:R-:W-:Y:S01]  /*0150*/  IMAD.HI.U32 R3, R3, R5, R2 ;  /* 0x0000000503037227 */ /* 0x000fe200078e0002 */
[----:B------:R-:W-:-:S05]  /*0160*/  MOV R5, R7 ;  /* 0x0000000700057202 */ /* 0x000fca0000000f00 */
[----:B------:R-:W-:-:S05]  /*0170*/  IMAD.HI.U32 R3, R3, R5, RZ ;  /* 0x0000000503037227 */ /* 0x000fca00078e00ff */
[----:B------:R-:W-:-:S05]  /*0180*/  IADD3 R3, PT, PT, -R3, RZ, RZ ;  /* 0x000000ff03037210 */ /* 0x000fca0007ffe1ff */
[----:B------:R-:W-:-:S05]  /*0190*/  IMAD R5, R6, R3, R5 ;  /* 0x0000000306057224 */ /* 0x000fca00078e0205 */
[----:B------:R-:W-:-:S13]  /*01a0*/  ISETP.GT.U32.AND P0, PT, R6, R5, PT ;  /* 0x000000050600720c */ /* 0x000fda0003f04070 */
[----:B------:R-:W-:Y:S02]  /*01b0*/  @!P0 IADD3 R5, PT, PT, R5, -R6, RZ ;  /* 0x8000000605058210 */ /* 0x000fe40007ffe0ff */
[----:B------:R-:W-:Y:S02]  /*01c0*/  ISETP.NE.AND P0, PT, RZ, UR12, PT ;  /* 0x0000000cff007c0c */ /* 0x000fe4000bf05270 */
[----:B------:R-:W-:-:S13]  /*01d0*/  ISETP.GT.U32.AND P2, PT, R6, R5, PT ;  /* 0x000000050600720c */ /* 0x000fda0003f44070 */
[----:B------:R-:W-:Y:S02]  /*01e0*/  @!P2 IADD3 R5, PT, PT, R5, -R6, RZ ;  /* 0x800000060505a210 */ /* 0x000fe40007ffe0ff */
[----:B------:R-:W-:Y:S02]  /*01f0*/  PLOP3.LUT P2, PT, PT, PT, UP0, 0x80, 0x8 ;  /* 0x000000000008781c */ /* 0x000fe40003f4f008 */
[----:B------:R-:W-:Y:S02]  /*0200*/  @!P1 IADD3 R5, PT, PT, -R5, RZ, RZ ;  /* 0x000000ff05059210 */ /* 0x000fe40007ffe1ff */
[----:B------:R-:W-:-:S09]  /*0210*/  @!P0 LOP3.LUT R5, RZ, UR12, RZ, 0x33, !PT ;  /* 0x0000000cff058c12 */ /* 0x000fd2000f8e33ff */
[----:B------:R-:W-:Y:S05]  /*0220*/  @!P2 EXIT ;  /* 0x000000000000a94d */ /* 0x000fea0003800000 */
[----:B------:R-:W0:Y:S01]  /*0230*/  LDCU UR16, c[0x0][0x390] ;  /* 0x00007200ff1077ac */ /* 0x000e220008000800 */
[----:B------:R-:W-:Y:S01]  /*0240*/  UISETP.GE.U32.AND UP0, UPT, UR12, 0x8, UPT ;  /* 0x000000080c00788c */ /* 0x000fe2000bf06070 */
[----:B------:R-:W1:Y:S01]  /*0250*/  LDCU.64 UR18, c[0x0][0x358] ;  /* 0x00006b00ff1277ac */ /* 0x000e620008000a00 */
[----:B0-----:R-:W-:-:S07]  /*0260*/  UMOV UR4, UR16 ;  /* 0x0000001000047c82 */ /* 0x001fce0008000000 */
[----:B------:R-:W-:Y:S05]  /*0270*/  BRA.U !UP0, `(.L_x_0) ;  /* 0x0000000908ac7547 */ /* 0x000fea000b800000 */
[----:B------:R-:W0:Y:S01]  /*0280*/  LDCU.64 UR14, c[0x0][0x3a0] ;  /* 0x00007400ff0e77ac */ /* 0x000e220008000a00 */
[----:B------:R-:W-:Y:S02]  /*0290*/  ULOP3.LUT UR4, UR12, 0x7ffffff8, URZ, 0xc0, !UPT ;  /* 0x7ffffff80c047892 */ /* 0x000fe4000f8ec0ff */
[----:B------:R-:W-:Y:S02]  /*02a0*/  UIADD3 UR5, UPT, UPT, UR12, -0x1, URZ ;  /* 0xffffffff0c057890 */ /* 0x000fe4000fffe0ff */
[----:B------:R-:W-:Y:S02]  /*02b0*/  UIADD3 UR6, UPT, UPT, UR12, -0x8, URZ ;  /* 0xfffffff80c067890 */ /* 0x000fe4000fffe0ff */
[----:B------:R-:W-:Y:S02]  /*02c0*/  UIADD3 UR7, UPT, UPT, UR12, -0x7, URZ ;  /* 0xfffffff90c077890 */ /* 0x000fe4000fffe0ff */
[----:B------:R-:W-:Y:S02]  /*02d0*/  UIADD3 UR8, UPT, UPT, UR12, -0x2, URZ ;  /* 0xfffffffe0c087890 */ /* 0x000fe4000fffe0ff */
[----:B------:R-:W-:-:S02]  /*02e0*/  UIADD3 UR9, UPT, UPT, UR12, -0x3, URZ ;  /* 0xfffffffd0c097890 */ /* 0x000fc4000fffe0ff */
[----:B------:R-:W-:Y:S02]  /*02f0*/  UIADD3 UR10, UPT, UPT, UR12, -0x4, URZ ;  /* 0xfffffffc0c0a7890 */ /* 0x000fe4000fffe0ff */
[----:B------:R-:W-:Y:S01]  /*0300*/  UIADD3 UR11, UPT, UPT, UR12, -0x5, URZ ;  /* 0xfffffffb0c0b7890 */ /* 0x000fe2000fffe0ff */
[----:B0-----:R-:W-:Y:S01]  /*0310*/  MOV R11, UR15 ;  /* 0x0000000f000b7c02 */ /* 0x001fe20008000f00 */
[----:B------:R-:W-:Y:S02]  /*0320*/  UIADD3 UR12, UPT, UPT, UR12, -0x6, URZ ;  /* 0xfffffffa0c0c7890 */ /* 0x000fe4000fffe0ff */
[----:B------:R-:W-:Y:S02]  /*0330*/  UIMAD UR13, UR5, UR14, URZ ;  /* 0x0000000e050d72a4 */ /* 0x000fe4000f8e02ff */
[----:B------:R-:W-:Y:S02]  /*0340*/  UIMAD UR6, UR6, UR14, URZ ;  /* 0x0000000e060672a4 */ /* 0x000fe4000f8e02ff */
[----:B------:R-:W-:-:S02]  /*0350*/  UIMAD UR7, UR7, UR14, URZ ;  /* 0x0000000e070772a4 */ /* 0x000fc4000f8e02ff */
[----:B------:R-:W-:Y:S01]  /*0360*/  UIMAD UR8, UR8, UR14, URZ ;  /* 0x0000000e080872a4 */ /* 0x000fe2000f8e02ff */
[CC--:B------:R-:W-:Y:S01]  /*0370*/  IMAD R8, R0.reuse, R11.reuse, UR13 ;  /* 0x0000000d00087e24 */ /* 0x0c0fe2000f8e020b */
        /* <DEDUP_REMOVED lines=8> */
[----:B------:R-:W-:Y:S01]  /*0400*/  UIADD3 UR5, UPT, UPT, -UR4, URZ, URZ ;  /* 0x000000ff04057290 */ /* 0x000fe2000fffe1ff */
[CC--:B------:R-:W-:Y:S01]  /*0410*/  IMAD R9, R0.reuse, R11.reuse, UR10 ;  /* 0x0000000a00097e24 */ /* 0x0c0fe2000f8e020b */
[----:B------:R-:W0:Y:S01]  /*0420*/  LDCU UR22, c[0x0][0x3a0] ;  /* 0x00007400ff1677ac */ /* 0x000e220008000800 */
[----:B------:R-:W-:-:S02]  /*0430*/  IMAD R10, R0, R11, UR11 ;  /* 0x0000000b000a7e24 */ /* 0x000fc4000f8e020b */
[----:B------:R-:W-:Y:S01]  /*0440*/  IMAD R11, R0, R11, UR12 ;  /* 0x0000000c000b7e24 */ /* 0x000fe2000f8e020b */
[----:B------:R-:W2:Y:S01]  /*0450*/  LDCU.64 UR20, c[0x0][0x388] ;  /* 0x00007100ff1477ac */ /* 0x000ea20008000a00 */
[----:B------:R-:W-:-:S05]  /*0460*/  UMOV UR4, UR16 ;  /* 0x0000001000047c82 */ /* 0x000fca0008000000 */
.L_x_1:
[----:B------:R-:W3:Y:S01]  /*0470*/  S2R R3, SR_TID.X ;  /* 0x0000000000037919 */ /* 0x000ee20000002100 */
[----:B------:R-:W3:Y:S01]  /*0480*/  LDC R2, c[0x0][0x360] ;  /* 0x0000d800ff027b82 */ /* 0x000ee20000000800 */
[----:B------:R-:W-:Y:S01]  /*0490*/  USHF.R.S32.HI UR14, URZ, 0x1f, UR4 ;  /* 0x0000001fff0e7899 */ /* 0x000fe20008011404 */
[----:B------:R-:W-:Y:S01]  /*04a0*/  SHF.R.S32.HI R14, RZ, 0x1f, R5 ;  /* 0x0000001fff0e7819 */ /* 0x000fe20000011405 */
[----:B---3--:R-:W-:-:S05]  /*04b0*/  IMAD R2, R2, UR17, R3 ;  /* 0x0000001102027c24 */ /* 0x008fca000f8e0203 */
[----:B------:R-:W-:Y:S02]  /*04c0*/  SHF.R.S32.HI R3, RZ, 0x1f, R2 ;  /* 0x0000001fff037819 */ /* 0x000fe40000011402 */
[----:B------:R-:W-:-:S04]  /*04d0*/  IADD3 R13, P0, P1, R2, UR4, -R5 ;  /* 0x00000004020d7c10 */ /* 0x000fc8000f91e805 */
[----:B------:R-:W-:Y:S02]  /*04e0*/  IADD3.X R14, PT, PT, R3, UR14, ~R14, P0, P1 ;  /* 0x0000000e030e7c10 */ /* 0x000fe400087e2c0e */
[----:B--2---:R-:W-:-:S04]  /*04f0*/  LEA R2, P0, R13, UR20, 0x2 ;  /* 0x000000140d027c11 */ /* 0x004fc8000f8010ff */
[----:B------:R-:W-:-:S05]  /*0500*/  LEA.HI.X R3, R13, UR21, R14, 0x2, P0 ;  /* 0x000000150d037c11 */ /* 0x000fca00080f140e */
[----:B-1----:R-:W2:Y:S02]  /*0510*/  LDG.E R13, desc[UR18][R2.64+-0x4] ;  /* 0xfffffc12020d7981 */ /* 0x002ea4000c1e1900 */
[----:B--2---:R-:W-:-:S05]  /*0520*/  IADD3 R13, PT, PT, R13, -0x1, RZ ;  /* 0xffffffff0d0d7810 */ /* 0x004fca0007ffe0ff */
[----:B0-----:R-:W-:-:S05]  /*0530*/  IMAD R13, R13, UR22, RZ ;  /* 0x000000160d0d7c24 */ /* 0x001fca000f8e02ff */
[----:B------:R-:W-:-:S13]  /*0540*/  ISETP.NE.AND P0, PT, R13, UR13, PT ;  /* 0x0000000d0d007c0c */ /* 0x000fda000bf05270 */
[----:B------:R-:W0:Y:S08]  /*0550*/  @P0 LDC R15, c[0x0][0x3a4] ;  /* 0x0000e900ff0f0b82 */ /* 0x000e300000000800 */
[----:B------:R-:W1:Y:S01]  /*0560*/  @P0 LDC.64 R16, c[0x0][0x398] ;  /* 0x0000e600ff100b82 */ /* 0x000e620000000a00 */
[----:B0-----:R-:W-:-:S04]  /*0570*/  @P0 IMAD R15, R0, R15, R13 ;  /* 0x0000000f000f0224 */ /* 0x001fc800078e020d */
[----:B-1----:R-:W-:-:S04]  /*0580*/  @P0 IMAD.WIDE R14, R15, 0x4, R16 ;  /* 0x000000040f0e0825 */ /* 0x002fc800078e0210 */
[----:B------:R-:W-:Y:S01]  /*0590*/  @P0 IMAD.WIDE R16, R8, 0x4, R16 ;  /* 0x0000000408100825 */ /* 0x000fe200078e0210 */
[----:B------:R-:W2:Y:S04]  /*05a0*/  @P0 LDG.E R23, desc[UR18][R14.64] ;  /* 0x000000120e170981 */ /* 0x000ea8000c1e1900 */
[----:B------:R-:W3:Y:S04]  /*05b0*/  @P0 LDG.E R13, desc[UR18][R16.64] ;  /* 0x00000012100d0981 */ /* 0x000ee8000c1e1900 */
[----:B--2---:R0:W-:Y:S04]  /*05c0*/  @P0 STG.E desc[UR18][R16.64], R23 ;  /* 0x0000001710000986 */ /* 0x0041e8000c101912 */
[----:B---3--:R1:W-:Y:S04]  /*05d0*/  @P0 STG.E desc[UR18][R14.64], R13 ;  /* 0x0000000d0e000986 */ /* 0x0083e8000c101912 */
[----:B------:R-:W2:Y:S02]  /*05e0*/  LDG.E R18, desc[UR18][R2.64+-0x8] ;  /* 0xfffff81202127981 */ /* 0x000ea4000c1e1900 */
[----:B--2---:R-:W-:-:S05]  /*05f0*/  IADD3 R18, PT, PT, R18, -0x1, RZ ;  /* 0xffffffff12127810 */ /* 0x004fca0007ffe0ff */
[----:B------:R-:W-:-:S05]  /*0600*/  IMAD R19, R18, UR22, RZ ;  /* 0x0000001612137c24 */ /* 0x000fca000f8e02ff */
[----:B------:R-:W-:-:S13]  /*0610*/  ISETP.NE.AND P0, PT, R19, UR8, PT ;  /* 0x0000000813007c0c */ /* 0x000fda000bf05270 */
[----:B------:R-:W2:Y:S08]  /*0620*/  @P0 LDC R18, c[0x0][0x3a4] ;  /* 0x0000e900ff120b82 */ /* 0x000eb00000000800 */
[----:B------:R-:W3:Y:S01]  /*0630*/  @P0 LDC.64 R20, c[0x0][0x398] ;  /* 0x0000e600ff140b82 */ /* 0x000ee20000000a00 */
[----:B--2---:R-:W-:-:S04]  /*0640*/  @P0 IMAD R19, R0, R18, R19 ;  /* 0x0000001200130224 */ /* 0x004fc800078e0213 */
[----:B---3--:R-:W-:-:S04]  /*0650*/  @P0 IMAD.WIDE R18, R19, 0x4, R20 ;  /* 0x0000000413120825 */ /* 0x008fc800078e0214 */
[----:B------:R-:W-:Y:S01]  /*0660*/  @P0 IMAD.WIDE R20, R4, 0x4, R20 ;  /* 0x0000000404140825 */ /* 0x000fe200078e0214 */
[----:B0-----:R-:W2:Y:S04]  /*0670*/  @P0 LDG.E R23, desc[UR18][R18.64] ;  /* 0x0000001212170981 */ /* 0x001ea8000c1e1900 */
[----:B-1----:R-:W3:Y:S04]  /*0680*/  @P0 LDG.E R13, desc[UR18][R20.64] ;  /* 0x00000012140d0981 */ /* 0x002ee8000c1e1900 */
[----:B--2---:R0:W-:Y:S04]  /*0690*/  @P0 STG.E desc[UR18][R20.64], R23 ;  /* 0x0000001714000986 */ /* 0x0041e8000c101912 */
[----:B---3--:R1:W-:Y:S04]  /*06a0*/  @P0 STG.E desc[UR18][R18.64], R13 ;  /* 0x0000000d12000986 */ /* 0x0083e8000c101912 */
[----:B------:R-:W2:Y:S02]  /*06b0*/  LDG.E R14, desc[UR18][R2.64+-0xc] ;  /* 0xfffff412020e7981 */ /* 0x000ea4000c1e1900 */
[----:B--2---:R-:W-:-:S04]  /*06c0*/  VIADD R14, R14, 0xffffffff ;  /* 0xffffffff0e0e7836 */ /* 0x004fc80000000000 */
        /* <DEDUP_REMOVED lines=73> */
[----:B-1----:R-:W3:Y:S01]  /*0b60*/  @P0 LDG.E R13, desc[UR18][R20.64] ;  /* 0x00000012140d0981 */ /* 0x002ee2000c1e1900 */
[----:B------:R-:W-:Y:S02]  /*0b70*/  UIADD3 UR5, UPT, UPT, UR5, 0x8, URZ ;  /* 0x0000000805057890 */ /* 0x000fe4000fffe0ff */
[----:B------:R-:W-:Y:S02]  /*0b80*/  UIADD3 UR14, UPT, UPT, -UR22, URZ, URZ ;  /* 0x000000ff160e7290 */ /* 0x000fe4000fffe1ff */
[----:B------:R-:W-:-:S02]  /*0b90*/  UISETP.NE.AND UP0, UPT, UR5, URZ, UPT ;  /* 0x000000ff0500728c */ /* 0x000fc4000bf05270 */
[----:B------:R-:W-:Y:S02]  /*0ba0*/  UIADD3 UR4, UPT, UPT, UR4, -0x8, URZ ;  /* 0xfffffff804047890 */ /* 0x000fe4000fffe0ff */
[----:B------:R-:W-:Y:S01]  /*0bb0*/  MOV R15, UR14 ;  /* 0x0000000e000f7c02 */ /* 0x000fe20008000f00 */
[----:B------:R-:W-:Y:S02]  /*0bc0*/  ULEA UR13, UR14, UR13, 0x3 ;  /* 0x0000000d0e0d7291 */ /* 0x000fe4000f8e18ff */
[----:B------:R-:W-:Y:S01]  /*0bd0*/  MOV R2, UR14 ;  /* 0x0000000e00027c02 */ /* 0x000fe20008000f00 */
[----:B------:R-:W-:Y:S02]  /*0be0*/  ULEA UR8, UR14, UR8, 0x3 ;  /* 0x000000080e087291 */ /* 0x000fe4000f8e18ff */
[----:B------:R-:W-:Y:S01]  /*0bf0*/  MOV R3, UR14 ;  /* 0x0000000e00037c02 */ /* 0x000fe20008000f00 */
[----:B------:R-:W-:Y:S01]  /*0c00*/  IMAD R4, R15, 0x8, R4 ;  /* 0x000000080f047824 */ /* 0x000fe200078e0204 */
[----:B------:R-:W-:Y:S01]  /*0c10*/  MOV R14, UR14 ;  /* 0x0000000e000e7c02 */ /* 0x000fe20008000f00 */
[C---:B------:R-:W-:Y:S01]  /*0c20*/  IMAD R7, R2.reuse, 0x8, R7 ;  /* 0x0000000802077824 */ /* 0x040fe200078e0207 */
[C---:B------:R-:W-:Y:S01]  /*0c30*/  LEA R8, R3.reuse, R8, 0x3 ;  /* 0x0000000803087211 */ /* 0x040fe200078e18ff */
[----:B------:R-:W-:Y:S01]  /*0c40*/  ULEA UR9, UR14, UR9, 0x3 ;  /* 0x000000090e097291 */ /* 0x000fe2000f8e18ff */
[C---:B------:R-:W-:Y:S01]  /*0c50*/  LEA R12, R3.reuse, R12, 0x3 ;  /* 0x0000000c030c7211 */ /* 0x040fe200078e18ff */
[----:B------:R-:W-:Y:S01]  /*0c60*/  ULEA UR10, UR14, UR10, 0x3 ;  /* 0x0000000a0e0a7291 */ /* 0x000fe2000f8e18ff */
[----:B------:R-:W-:Y:S01]  /*0c70*/  LEA R9, R2, R9, 0x3 ;  /* 0x0000000902097211 */ /* 0x000fe200078e18ff */
[----:B------:R-:W-:Y:S01]  /*0c80*/  ULEA UR11, UR14, UR11, 0x3 ;  /* 0x0000000b0e0b7291 */ /* 0x000fe2000f8e18ff */
[----:B------:R-:W-:Y:S01]  /*0c90*/  LEA R11, R14, R11, 0x3 ;  /* 0x0000000b0e0b7211 */ /* 0x000fe200078e18ff */
[----:B------:R-:W-:Y:S01]  /*0ca0*/  ULEA UR12, UR14, UR12, 0x3 ;  /* 0x0000000c0e0c7291 */ /* 0x000fe2000f8e18ff */
[----:B------:R-:W-:Y:S01]  /*0cb0*/  LEA R6, R3, R6, 0x3 ;  /* 0x0000000603067211 */ /* 0x000fe200078e18ff */
[----:B------:R-:W-:-:S02]  /*0cc0*/  ULEA UR7, UR14, UR7, 0x3 ;  /* 0x000000070e077291 */ /* 0x000fc4000f8e18ff */
[----:B------:R-:W-:Y:S01]  /*0cd0*/  ULEA UR6, UR14, UR6, 0x3 ;  /* 0x000000060e067291 */ /* 0x000fe2000f8e18ff */
[----:B--2---:R-:W-:Y:S04]  /*0ce0*/  @P0 STG.E desc[UR18][R20.64], R17 ;  /* 0x0000001114000986 */ /* 0x004fe8000c101912 */
[----:B---3--:R0:W-:Y:S02]  /*0cf0*/  @P0 STG.E desc[UR18][R18.64], R13 ;  /* 0x0000000d12000986 */ /* 0x0081e4000c101912 */
[----:B0-----:R-:W-:-:S04]  /*0d00*/  MOV R13, UR14 ;  /* 0x0000000e000d7c02 */ /* 0x001fc80008000f00 */
[----:B------:R-:W-:Y:S01]  /*0d10*/  LEA R10, R13, R10, 0x3 ;  /* 0x0000000a0d0a7211 */ /* 0x000fe200078e18ff */
[----:B------:R-:W-:Y:S06]  /*0d20*/  BRA.U UP0, `(.L_x_1) ;  /* 0xfffffff500d07547 */ /* 0x000fec000b83ffff */
.L_x_0:
[----:B------:R-:W0:Y:S02]  /*0d30*/  LDC R2, c[0x0][0x390] ;  /* 0x0000e400ff027b82 */ /* 0x000e240000000800 */
[----:B0-----:R-:W-:-:S13]  /*0d40*/  LOP3.LUT P0, R4, R2, 0x7, RZ, 0xc0, !PT ;  /* 0x0000000702047812 */ /* 0x001fda000780c0ff */
[----:B-1----:R-:W-:Y:S05]  /*0d50*/  @!P0 EXIT ;  /* 0x000000000000894d */ /* 0x002fea0003800000 */
[----:B------:R-:W-:Y:S02]  /*0d60*/  ISETP.GE.U32.AND P1, PT, R4, 0x4, PT ;  /* 0x000000040400780c */ /* 0x000fe40003f26070 */
[----:B------:R-:W-:Y:S02]  /*0d70*/  LOP3.LUT R3, R2, 0x3, RZ, 0xc0, !PT ;  /* 0x0000000302037812 */ /* 0x000fe400078ec0ff */
[----:B------:R-:W-:Y:S02]  /*0d80*/  IADD3 R5, PT, PT, R0, -R5, RZ ;  /* 0x8000000500057210 */ /* 0x000fe40007ffe0ff */
[----:B------:R-:W-:-:S07]  /*0d90*/  ISETP.NE.AND P0, PT, R3, RZ, PT ;  /* 0x000000ff0300720c */ /* 0x000fce0003f05270 */
[----:B------:R-:W-:Y:S06]  /*0da0*/  @!P1 BRA `(.L_x_2) ;  /* 0x0000000400149947 */ /* 0x000fec0003800000 */
[----:B------:R-:W0:Y:S01]  /*0db0*/  LDCU.64 UR6, c[0x0][0x388] ;  /* 0x00007100ff0677ac */ /* 0x000e220008000a00 */
[----:B------:R-:W-:Y:S01]  /*0dc0*/  IADD3 R4, P1, PT, R5, UR4, RZ ;  /* 0x0000000405047c10 */ /* 0x000fe2000ff3e0ff */
[----:B------:R-:W-:-:S06]  /*0dd0*/  USHF.R.S32.HI UR5, URZ, 0x1f, UR4 ;  /* 0x0000001fff057899 */ /* 0x000fcc0008011404 */
[----:B------:R-:W-:Y:S02]  /*0de0*/  LEA.HI.X.SX32 R7, R5, UR5, 0x1, P1 ;  /* 0x0000000505077c11 */ /* 0x000fe400088f0eff */
[C---:B0-----:R-:W-:Y:S01]  /*0df0*/  LEA R6, P1, R4.reuse, UR6, 0x2 ;  /* 0x0000000604067c11 */ /* 0x041fe2000f8210ff */
[----:B------:R-:W0:Y:S03]  /*0e00*/  LDCU UR6, c[0x0][0x3a0] ;  /* 0x00007400ff0677ac */ /* 0x000e260008000800 */
[----:B------:R-:W-:-:S05]  /*0e10*/  LEA.HI.X R7, R4, UR7, R7, 0x2, P1 ;  /* 0x0000000704077c11 */ /* 0x000fca00088f1407 */
[----:B------:R-:W2:Y:S01]  /*0e20*/  LDG.E R4, desc[UR18][R6.64+-0x4] ;  /* 0xfffffc1206047981 */ /* 0x000ea2000c1e1900 */
[----:B------:R-:W-:-:S04]  /*0e30*/  UIADD3 UR5, UPT, UPT, UR4, -0x1, URZ ;  /* 0xffffffff04057890 */ /* 0x000fc8000fffe0ff */
[----:B0-----:R-:W-:Y:S01]  /*0e40*/  UIMAD UR5, UR5, UR6, URZ ;  /* 0x00000006050572a4 */ /* 0x001fe2000f8e02ff */
[----:B--2---:R-:W-:-:S05]  /*0e50*/  IADD3 R4, PT, PT, R4, -0x1, RZ ;  /* 0xffffffff04047810 */ /* 0x004fca0007ffe0ff */
[----:B------:R-:W-:-:S05]  /*0e60*/  IMAD R11, R4, UR6, RZ ;  /* 0x00000006040b7c24 */ /* 0x000fca000f8e02ff */
[----:B------:R-:W-:-:S13]  /*0e70*/  ISETP.NE.AND P1, PT, R11, UR5, PT ;  /* 0x000000050b007c0c */ /* 0x000fda000bf25270 */
[----:B------:R-:W0:Y:S08]  /*0e80*/  @P1 LDC R13, c[0x0][0x3a4] ;  /* 0x0000e900ff0d1b82 */ /* 0x000e300000000800 */
[----:B------:R-:W1:Y:S01]  /*0e90*/  @P1 LDC.64 R8, c[0x0][0x398] ;  /* 0x0000e600ff081b82 */ /* 0x000e620000000a00 */
[CC--:B0-----:R-:W-:Y:S02]  /*0ea0*/  @P1 IMAD R11, R0.reuse, R13.reuse, R11 ;  /* 0x0000000d000b1224 */ /* 0x0c1fe400078e020b */
[----:B------:R-:W-:-:S02]  /*0eb0*/  @P1 IMAD R13, R0, R13, UR5 ;  /* 0x00000005000d1e24 */ /* 0x000fc4000f8e020d */
[----:B-1----:R-:W-:-:S04]  /*0ec0*/  @P1 IMAD.WIDE R10, R11, 0x4, R8 ;  /* 0x000000040b0a1825 */ /* 0x002fc800078e0208 */
[----:B------:R-:W-:Y:S02]  /*0ed0*/  @P1 IMAD.WIDE R8, R13, 0x4, R8 ;  /* 0x000000040d081825 */ /* 0x000fe400078e0208 */
[----:B------:R-:W2:Y:S04]  /*0ee0*/  @P1 LDG.E R13, desc[UR18][R10.64] ;  /* 0x000000120a0d1981 */ /* 0x000ea8000c1e1900 */
[----:B------:R-:W3:Y:S04]  /*0ef0*/  @P1 LDG.E R17, desc[UR18][R8.64] ;  /* 0x0000001208111981 */ /* 0x000ee8000c1e1900 */
[----:B--2---:R0:W-:Y:S04]  /*0f00*/  @P1 STG.E desc[UR18][R8.64], R13 ;  /* 0x0000000d08001986 */ /* 0x0041e8000c101912 */
[----:B---3--:R1:W-:Y:S04]  /*0f10*/  @P1 STG.E desc[UR18][R10.64], R17 ;  /* 0x000000110a001986 */ /* 0x0083e8000c101912 */
[----:B------:R-:W2:Y:S01]  /*0f20*/  LDG.E R4, desc[UR18][R6.64+-0x8] ;  /* 0xfffff81206047981 */ /* 0x000ea2000c1e1900 */
[----:B------:R-:W-:Y:S01]  /*0f30*/  UIADD3 UR5, UPT, UPT, UR5, -UR6, URZ ;  /* 0x8000000605057290 */ /* 0x000fe2000fffe0ff */
[----:B--2---:R-:W-:-:S05]  /*0f40*/  IADD3 R4, PT, PT, R4, -0x1, RZ ;  /* 0xffffffff04047810 */ /* 0x004fca0007ffe0ff */
[----:B------:R-:W-:-:S05]  /*0f50*/  IMAD R21, R4, UR6, RZ ;  /* 0x0000000604157c24 */ /* 0x000fca000f8e02ff */
[----:B------:R-:W-:-:S13]  /*0f60*/  ISETP.NE.AND P1, PT, R21, UR5, PT ;  /* 0x0000000515007c0c */ /* 0x000fda000bf25270 */
[----:B------:R-:W2:Y:S08]  /*0f70*/  @P1 LDC R19, c[0x0][0x3a4] ;  /* 0x0000e900ff131b82 */ /* 0x000eb00000000800 */
[----:B------:R-:W0:Y:S01]  /*0f80*/  @P1 LDC.64 R14, c[0x0][0x398] ;  /* 0x0000e600ff0e1b82 */ /* 0x000e220000000a00 */
[CC--:B--2---:R-:W-:Y:S02]  /*0f90*/  @P1 IMAD R21, R0.reuse, R19.reuse, R21 ;  /* 0x0000001300151224 */ /* 0x0c4fe400078e0215 */
[----:B------:R-:W-:-:S02]  /*0fa0*/  @P1 IMAD R19, R0, R19, UR5 ;  /* 0x0000000500131e24 */ /* 0x000fc4000f8e0213 */
[----:B0-----:R-:W-:-:S04]  /*0fb0*/  @P1 IMAD.WIDE R12, R21, 0x4, R14 ;  /* 0x00000004150c1825 */ /* 0x001fc800078e020e */
[----:B------:R-:W-:Y:S01]  /*0fc0*/  @P1 IMAD.WIDE R8, R19, 0x4, R14 ;  /* 0x0000000413081825 */ /* 0x000fe200078e020e */
[----:B-1----:R-:W2:Y:S04]  /*0fd0*/  @P1 LDG.E R11, desc[UR18][R12.64] ;  /* 0x000000120c0b1981 */ /* 0x002ea8000c1e1900 */
        /* <DEDUP_REMOVED lines=30> */
[----:B------:R-:W3:Y:S01]  /*11c0*/  @P1 LDG.E R7, desc[UR18][R8.64] ;  /* 0x0000001208071981 */ /* 0x000ee2000c1e1900 */
[----:B------:R-:W-:-:S03]  /*11d0*/  UIADD3 UR4, UPT, UPT, UR4, -0x4, URZ ;  /* 0xfffffffc04047890 */ /* 0x000fc6000fffe0ff */
[----:B--2---:R0:W-:Y:S04]  /*11e0*/  @P1 STG.E desc[UR18][R8.64], R11 ;  /* 0x0000000b08001986 */ /* 0x0041e8000c101912 */
[----:B---3--:R0:W-:Y:S05]  /*11f0*/  @P1 STG.E desc[UR18][R12.64], R7 ;  /* 0x000000070c001986 */ /* 0x0081ea000c101912 */
.L_x_2:
[----:B------:R-:W-:Y:S05]  /*1200*/  @!P0 EXIT ;  /* 0x000000000000894d */ /* 0x000fea0003800000 */
[----:B------:R-:W-:Y:S02]  /*1210*/  ISETP.NE.AND P1, PT, R3, 0x1, PT ;  /* 0x000000010300780c */ /* 0x000fe40003f25270 */
[----:B------:R-:W-:-:S04]  /*1220*/  LOP3.LUT R2, R2, 0x1, RZ, 0xc0, !PT ;  /* 0x0000000102027812 */ /* 0x000fc800078ec0ff */
[----:B------:R-:W-:-:S07]  /*1230*/  ISETP.NE.U32.AND P0, PT, R2, 0x1, PT ;  /* 0x000000010200780c */ /* 0x000fce0003f05070 */
[----:B------:R-:W-:Y:S06]  /*1240*/  @!P1 BRA `(.L_x_3) ;  /* 0x00000000009c9947 */ /* 0x000fec0003800000 */
[----:B------:R-:W1:Y:S01]  /*1250*/  LDCU.64 UR6, c[0x0][0x388] ;  /* 0x00007100ff0677ac */ /* 0x000e620008000a00 */
[----:B------:R-:W-:Y:S01]  /*1260*/  IADD3 R3, P1, PT, R5, UR4, RZ ;  /* 0x0000000405037c10 */ /* 0x000fe2000ff3e0ff */
[----:B------:R-:W-:-:S06]  /*1270*/  USHF.R.S32.HI UR5, URZ, 0x1f, UR4 ;  /* 0x0000001fff057899 */ /* 0x000fcc0008011404 */
[----:B------:R-:W-:Y:S02]  /*1280*/  LEA.HI.X.SX32 R4, R5, UR5, 0x1, P1 ;  /* 0x0000000505047c11 */ /* 0x000fe400088f0eff */
[C---:B-1----:R-:W-:Y:S01]  /*1290*/  LEA R2, P1, R3.reuse, UR6, 0x2 ;  /* 0x0000000603027c11 */ /* 0x042fe2000f8210ff */
[----:B------:R-:W1:Y:S03]  /*12a0*/  LDCU UR6, c[0x0][0x3a0] ;  /* 0x00007400ff0677ac */ /* 0x000e660008000800 */
[----:B------:R-:W-:-:S05]  /*12b0*/  LEA.HI.X R3, R3, UR7, R4, 0x2, P1 ;  /* 0x0000000703037c11 */ /* 0x000fca00088f1404 */
[----:B------:R-:W2:Y:S01]  /*12c0*/  LDG.E R4, desc[UR18][R2.64+-0x4] ;  /* 0xfffffc1202047981 */ /* 0x000ea2000c1e1900 */
[----:B------:R-:W-:-:S04]  /*12d0*/  UIADD3 UR5, UPT, UPT, UR4, -0x1, URZ ;  /* 0xffffffff04057890 */ /* 0x000fc8000fffe0ff */
[----:B-1----:R-:W-:Y:S01]  /*12e0*/  UIMAD UR5, UR5, UR6, URZ ;  /* 0x00000006050572a4 */ /* 0x002fe2000f8e02ff */
[----:B--2---:R-:W-:-:S05]  /*12f0*/  IADD3 R4, PT, PT, R4, -0x1, RZ ;  /* 0xffffffff04047810 */ /* 0x004fca0007ffe0ff */
[----:B0-----:R-:W-:-:S05]  /*1300*/  IMAD R9, R4, UR6, RZ ;  /* 0x0000000604097c24 */ /* 0x001fca000f8e02ff */
        /* <DEDUP_REMOVED lines=27> */
.L_x_3:
[----:B------:R-:W-:Y:S05]  /*14c0*/  @P0 EXIT ;  /* 0x000000000000094d */ /* 0x000fea0003800000 */
[----:B------:R-:W2:Y:S01]  /*14d0*/  LDCU.64 UR6, c[0x0][0x388] ;  /* 0x00007100ff0677ac */ /* 0x000ea20008000a00 */
[----:B-1----:R-:W-:Y:S01]  /*14e0*/  IADD3 R3, P0, PT, R5, UR4, RZ ;  /* 0x0000000405037c10 */ /* 0x002fe2000ff1e0ff */
[----:B0-----:R-:W0:Y:S01]  /*14f0*/  LDC.64 R6, c[0x0][0x3a0] ;  /* 0x0000e800ff067b82 */ /* 0x001e220000000a00 */
[----:B------:R-:W-:-:S06]  /*1500*/  USHF.R.S32.HI UR5, URZ, 0x1f, UR4 ;  /* 0x0000001fff057899 */ /* 0x000fcc0008011404 */
[----:B------:R-:W-:Y:S02]  /*1510*/  LEA.HI.X.SX32 R4, R5, UR5, 0x1, P0 ;  /* 0x0000000505047c11 */ /* 0x000fe400080f0eff */
[----:B--2---:R-:W-:-:S04]  /*1520*/  LEA R2, P0, R3, UR6, 0x2 ;  /* 0x0000000603027c11 */ /* 0x004fc8000f8010ff */
[----:B------:R-:W-:-:S05]  /*1530*/  LEA.HI.X R3, R3, UR7, R4, 0x2, P0 ;  /* 0x0000000703037c11 */ /* 0x000fca00080f1404 */
[----:B------:R-:W2:Y:S01]  /*1540*/  LDG.E R2, desc[UR18][R2.64+-0x4] ;  /* 0xfffffc1202027981 */ /* 0x000ea2000c1e1900 */
[----:B------:R-:W-:-:S06]  /*1550*/  UIADD3 UR4, UPT, UPT, UR4, -0x1, URZ ;  /* 0xffffffff04047890 */ /* 0x000fcc000fffe0ff */
[----:B0-----:R-:W-:Y:S01]  /*1560*/  IMAD R4, R6, UR4, RZ ;  /* 0x0000000406047c24 */ /* 0x001fe2000f8e02ff */
[----:B--2---:R-:W-:-:S05]  /*1570*/  IADD3 R5, PT, PT, R2, -0x1, RZ ;  /* 0xffffffff02057810 */ /* 0x004fca0007ffe0ff */
[----:B------:R-:W-:-:S05]  /*1580*/  IMAD R5, R5, R6, RZ ;  /* 0x0000000605057224 */ /* 0x000fca00078e02ff */
[----:B------:R-:W-:-:S13]  /*1590*/  ISETP.NE.AND P0, PT, R4, R5, PT ;  /* 0x000000050400720c */ /* 0x000fda0003f05270 */
[----:B------:R-:W-:Y:S05]  /*15a0*/  @!P0 EXIT ;  /* 0x000000000000894d */ /* 0x000fea0003800000 */
[----:B------:R-:W0:Y:S01]  /*15b0*/  LDC.64 R2, c[0x0][0x398] ;  /* 0x0000e600ff027b82 */ /* 0x000e220000000a00 */
[CC--:B------:R-:W-:Y:S02]  /*15c0*/  IMAD R5, R0.reuse, R7.reuse, R5 ;  /* 0x0000000700057224 */ /* 0x0c0fe400078e0205 */
[----:B------:R-:W-:Y:S02]  /*15d0*/  IMAD R7, R0, R7, R4 ;  /* 0x0000000700077224 */ /* 0x000fe400078e0204 */
[----:B0-----:R-:W-:-:S04]  /*15e0*/  IMAD.WIDE R4, R5, 0x4, R2 ;  /* 0x0000000405047825 */ /* 0x001fc800078e0202 */
[----:B------:R-:W-:Y:S01]  /*15f0*/  IMAD.WIDE R2, R7, 0x4, R2 ;  /* 0x0000000407027825 */ /* 0x000fe200078e0202 */
[----:B------:R-:W2:Y:S04]  /*1600*/  LDG.E R9, desc[UR18][R4.64] ;  /* 0x0000001204097981 */ /* 0x000ea8000c1e1900 */
[----:B------:R-:W3:Y:S04]  /*1610*/  LDG.E R7, desc[UR18][R2.64] ;  /* 0x0000001202077981 */ /* 0x000ee8000c1e1900 */
[----:B--2---:R-:W-:Y:S04]  /*1620*/  STG.E desc[UR18][R2.64], R9 ;  /* 0x0000000902007986 */ /* 0x004fe8000c101912 */
[----:B---3--:R-:W-:Y:S01]  /*1630*/  STG.E desc[UR18][R4.64], R7 ;  /* 0x0000000704007986 */ /* 0x008fe2000c101912 */
[----:B------:R-:W-:Y:S05]  /*1640*/  EXIT ;  /* 0x000000000000794d */ /* 0x000fea0003800000 */
.L_x_4:
[----:B------:R-:W-:-:S00]  /*1650*/  BRA `(.L_x_4) ;  /* 0xfffffffc00fc7947 */ /* 0x000fc0000383ffff */
[----:B------:R-:W-:-:S00]  /*1660*/  NOP ;  /* 0x0000000000007918 */ /* 0x000fc00000000000 */
        /* <DEDUP_REMOVED lines=9> */
.L_x_5:


//--------------------- .nv.shared.reserved.0     --------------------------
	.section	.nv.shared.reserved.0,"aw",@nobits
	.weak		__nv_reservedSMEM_offset_0_alias
	.size		__nv_reservedSMEM_offset_0_alias, 0, 64
	.other		__nv_reservedSMEM_offset_0_alias,@"STO_CUDA_RESERVED_SHARED STV_DEFAULT"
__nv_reservedSMEM_offset_0_alias:
	.zero		0
	.zero		64


//--------------------- .nv.constant0.unPivotVecKernel --------------------------
	.section	.nv.constant0.unPivotVecKernel,"a",@progbits
	.sectionflags	@""
	.align	4
.nv.constant0.unPivotVecKernel:
	.zero		936


//--------------------- SYMBOLS --------------------------

	.type		.nv.reservedSmem.offset0,@object
	.size		.nv.reservedSmem.offset0,0x4
